	.headerflags	@"EF_CUDA_TEXMODE_UNIFIED EF_CUDA_64BIT_ADDRESS EF_CUDA_ACCELERATORS EF_CUDA_SM90 EF_CUDA_VIRTUAL_SM(EF_CUDA_SM90)"
	.elftype	@"ET_EXEC"


//--------------------- .nv.info                  --------------------------
	.section	.nv.info,"",@"SHT_CUDA_INFO"
	.align	4


	//----- nvinfo : EIATTR_REGCOUNT
	.align		4
        /*0000*/ 	.byte	0x04, 0x2f
        /*0002*/ 	.short	(.L_1 - .L_0)
	.align		4
.L_0:
        /*0004*/ 	.word	index@(triton_poi_fused_convolution_relu_22)
        /*0008*/ 	.word	0x00000020


	//----- nvinfo : EIATTR_MIN_STACK_SIZE
	.align		4
.L_1:
        /*000c*/ 	.byte	0x04, 0x12
        /*000e*/ 	.short	(.L_3 - .L_2)
	.align		4
.L_2:
        /*0010*/ 	.word	index@(triton_poi_fused_convolution_relu_22)
        /*0014*/ 	.word	0x00000000


	//----- nvinfo : EIATTR_FRAME_SIZE
	.align		4
.L_3:
        /*0018*/ 	.byte	0x04, 0x11
        /*001a*/ 	.short	(.L_5 - .L_4)
	.align		4
.L_4:
        /*001c*/ 	.word	index@(triton_poi_fused_convolution_relu_22)
        /*0020*/ 	.word	0x00000000


	//----- nvinfo : EIATTR_MIN_STACK_SIZE
	.align		4
.L_5:
        /*0024*/ 	.byte	0x04, 0x12
        /*0026*/ 	.short	(.L_7 - .L_6)
	.align		4
.L_6:
        /*0028*/ 	.word	index@(triton_poi_fused_convolution_relu_22)
        /*002c*/ 	.word	0x00000000
.L_7:


//--------------------- .nv.info.triton_poi_fused_convolution_relu_22 --------------------------
	.section	.nv.info.triton_poi_fused_convolution_relu_22,"",@"SHT_CUDA_INFO"
	.sectionflags	@""
	.align	4


	//----- nvinfo : EIATTR_CUDA_API_VERSION
	.align		4
        /*0000*/ 	.byte	0x04, 0x37
        /*0002*/ 	.short	(.L_9 - .L_8)
.L_8:
        /*0004*/ 	.word	0x0000007c


	//----- nvinfo : EIATTR_KPARAM_INFO
	.align		4
.L_9:
        /*0008*/ 	.byte	0x04, 0x17
        /*000a*/ 	.short	(.L_11 - .L_10)
.L_10:
        /*000c*/ 	.word	0x00000000
        /*0010*/ 	.short	0x0004
        /*0012*/ 	.short	0x001c
        /*0014*/ 	.byte	0x00, 0xf0, 0x11, 0x00


	//----- nvinfo : EIATTR_KPARAM_INFO
	.align		4
.L_11:
        /*0018*/ 	.byte	0x04, 0x17
        /*001a*/ 	.short	(.L_13 - .L_12)
.L_12:
        /*001c*/ 	.word	0x00000000
        /*0020*/ 	.short	0x0003
        /*0022*/ 	.short	0x0018
        /*0024*/ 	.byte	0x00, 0xf0, 0x11, 0x00


	//----- nvinfo : EIATTR_KPARAM_INFO
	.align		4
.L_13:
        /*0028*/ 	.byte	0x04, 0x17
        /*002a*/ 	.short	(.L_15 - .L_14)
.L_14:
        /*002c*/ 	.word	0x00000000
        /*0030*/ 	.short	0x0002
        /*0032*/ 	.short	0x0010
        /*0034*/ 	.byte	0x00, 0xf4, 0x21, 0x00


	//----- nvinfo : EIATTR_KPARAM_INFO
	.align		4
.L_15:
        /*0038*/ 	.byte	0x04, 0x17
        /*003a*/ 	.short	(.L_17 - .L_16)
.L_16:
        /*003c*/ 	.word	0x00000000
        /*0040*/ 	.short	0x0001
        /*0042*/ 	.short	0x0008
        /*0044*/ 	.byte	0x00, 0xf4, 0x21, 0x00


	//----- nvinfo : EIATTR_KPARAM_INFO
	.align		4
.L_17:
        /*0048*/ 	.byte	0x04, 0x17
        /*004a*/ 	.short	(.L_19 - .L_18)
.L_18:
        /*004c*/ 	.word	0x00000000
        /*0050*/ 	.short	0x0000
        /*0052*/ 	.short	0x0000
        /*0054*/ 	.byte	0x00, 0xf4, 0x21, 0x00


	//----- nvinfo : EIATTR_SPARSE_MMA_MASK
	.align		4
.L_19:
        /*0058*/ 	.byte	0x03, 0x50
        /*005a*/ 	.short	0x0000


	//----- nvinfo : EIATTR_MAXREG_COUNT
	.align		4
        /*005c*/ 	.byte	0x03, 0x1b
        /*005e*/ 	.short	0x00ff


	//----- nvinfo : EIATTR_EXIT_INSTR_OFFSETS
	.align		4
        /*0060*/ 	.byte	0x04, 0x1c
        /*0062*/ 	.short	(.L_21 - .L_20)


	//   ....[0]....
.L_20:
        /*0064*/ 	.word	0x00000d30


	//   ....[1]....
        /*0068*/ 	.word	0x00000d50


	//----- nvinfo : EIATTR_REQNTID
	.align		4
.L_21:
        /*006c*/ 	.byte	0x04, 0x10
        /*006e*/ 	.short	(.L_23 - .L_22)
.L_22:
        /*0070*/ 	.word	0x00000100
        /*0074*/ 	.word	0x00000001
        /*0078*/ 	.word	0x00000001


	//----- nvinfo : EIATTR_CBANK_PARAM_SIZE
	.align		4
.L_23:
        /*007c*/ 	.byte	0x03, 0x19
        /*007e*/ 	.short	0x0020


	//----- nvinfo : EIATTR_PARAM_CBANK
	.align		4
        /*0080*/ 	.byte	0x04, 0x0a
        /*0082*/ 	.short	(.L_25 - .L_24)
	.align		4
.L_24:
        /*0084*/ 	.word	index@(.nv.constant0.triton_poi_fused_convolution_relu_22)
        /*0088*/ 	.short	0x0210
        /*008a*/ 	.short	0x0020


	//----- nvinfo : EIATTR_SW_WAR
	.align		4
.L_25:
        /*008c*/ 	.byte	0x04, 0x36
        /*008e*/ 	.short	(.L_27 - .L_26)
.L_26:
        /*0090*/ 	.word	0x00000008
.L_27:


//--------------------- .nv.callgraph             --------------------------
	.section	.nv.callgraph,"",@"SHT_CUDA_CALLGRAPH"
	.align	4
	.sectionentsize	8
	.align		4
        /*0000*/ 	.word	0x00000000
	.align		4
        /*0004*/ 	.word	0xffffffff
	.align		4
        /*0008*/ 	.word	0x00000000
	.align		4
        /*000c*/ 	.word	0xfffffffe
	.align		4
        /*0010*/ 	.word	0x00000000
	.align		4
        /*0014*/ 	.word	0xfffffffd
	.align		4
        /*0018*/ 	.word	0x00000000
	.align		4
        /*001c*/ 	.word	0xfffffffc


//--------------------- .text.triton_poi_fused_convolution_relu_22 --------------------------
	.section	.text.triton_poi_fused_convolution_relu_22,"ax",@progbits
	.sectionflags	@"SHF_BARRIERS=1"
	.align	128
        .global         triton_poi_fused_convolution_relu_22
        .type           triton_poi_fused_convolution_relu_22,@function
        .size           triton_poi_fused_convolution_relu_22,(.L_x_1 - triton_poi_fused_convolution_relu_22)
        .other          triton_poi_fused_convolution_relu_22,@"STO_CUDA_ENTRY STV_DEFAULT"
triton_poi_fused_convolution_relu_22:
.text.triton_poi_fused_convolution_relu_22:
[----:B------:R-:W0:Y:S01]  /*0000*/  LDC R1, c[0x0][0x28] ;  /* 0x00000a00ff017b82 */ /* 0x000e220000000800 */
[----:B------:R-:W1:Y:S07]  /*0010*/  S2R R2, SR_TID.X ;  /* 0x0000000000027919 */ /* 0x000e6e0000002100 */
[----:B------:R-:W2:Y:S01]  /*0020*/  LDC.64 R22, c[0x0][0x210] ;  /* 0x00008400ff167b82 */ /* 0x000ea20000000a00 */
[----:B------:R-:W-:Y:S01]  /*0030*/  ULDC.64 UR6, c[0x0][0x208] ;  /* 0x0000820000067ab9 */ /* 0x000fe20000000a00 */
[----:B------:R-:W3:Y:S01]  /*0040*/  S2R R21, SR_CTAID.Y ;  /* 0x0000000000157919 */ /* 0x000ee20000002600 */
[----:B------:R-:W4:Y:S01]  /*0050*/  S2R R3, SR_CTAID.X ;  /* 0x0000000000037919 */ /* 0x000f220000002500 */
[----:B-1----:R-:W-:Y:S01]  /*0060*/  IMAD.SHL.U32 R0, R2, 0x4, RZ ;  /* 0x0000000402007824 */ /* 0x002fe200078e00ff */
[----:B------:R-:W-:-:S02]  /*0070*/  SHF.R.U32.HI R10, RZ, 0x6, R2 ;  /* 0x00000006ff0a7819 */ /* 0x000fc40000011602 */
[--C-:B---3--:R-:W-:Y:S02]  /*0080*/  SHF.R.S32.HI R11, RZ, 0x17, R21.reuse ;  /* 0x00000017ff0b7819 */ /* 0x108fe40000011415 */
[----:B------:R-:W-:Y:S02]  /*0090*/  LOP3.LUT R4, R0, 0xfc, RZ, 0xc0, !PT ;  /* 0x000000fc00047812 */ /* 0x000fe400078ec0ff */
[----:B------:R-:W-:Y:S01]  /*00a0*/  SGXT R11, R11, 0x1 ;  /* 0x000000010b0b781a */ /* 0x000fe20000000200 */
[----:B----4-:R-:W-:Y:S01]  /*00b0*/  IMAD.SHL.U32 R3, R3, 0x10, RZ ;  /* 0x0000001003037824 */ /* 0x010fe200078e00ff */
[----:B------:R-:W-:Y:S02]  /*00c0*/  PRMT R4, R4, 0x6540, R21 ;  /* 0x0000654004047816 */ /* 0x000fe40000000015 */
[----:B------:R-:W-:Y:S02]  /*00d0*/  SGXT.U32 R10, R10, 0x2 ;  /* 0x000000020a0a781a */ /* 0x000fe40000000000 */
[----:B------:R-:W-:Y:S01]  /*00e0*/  LEA.HI R5, R11, R4, RZ, 0x9 ;  /* 0x000000040b057211 */ /* 0x000fe200078f48ff */
[----:B------:R-:W1:Y:S03]  /*00f0*/  S2UR UR5, SR_CgaCtaId ;  /* 0x00000000000579c3 */ /* 0x000e660000008800 */
[C---:B------:R-:W-:Y:S01]  /*0100*/  LOP3.LUT R7, R5.reuse, 0xfffffe00, RZ, 0xc0, !PT ;  /* 0xfffffe0005077812 */ /* 0x040fe200078ec0ff */
[----:B------:R-:W-:Y:S01]  /*0110*/  IMAD.SHL.U32 R6, R5, 0x10, RZ ;  /* 0x0000001005067824 */ /* 0x000fe200078e00ff */
[----:B------:R-:W-:-:S04]  /*0120*/  LOP3.LUT R5, R3, R10, RZ, 0xfc, !PT ;  /* 0x0000000a03057212 */ /* 0x000fc800078efcff */
[----:B------:R-:W-:Y:S02]  /*0130*/  LOP3.LUT R6, R6, 0xffffe000, RZ, 0xc0, !PT ;  /* 0xffffe00006067812 */ /* 0x000fe400078ec0ff */
[----:B------:R-:W-:Y:S02]  /*0140*/  ISETP.GE.AND P0, PT, R5, 0x10, PT ;  /* 0x000000100500780c */ /* 0x000fe40003f06270 */
[----:B------:R-:W-:Y:S02]  /*0150*/  IADD3 R12, R6, R4, -R7 ;  /* 0x00000004060c7210 */ /* 0x000fe40007ffe807 */
[----:B------:R-:W-:-:S03]  /*0160*/  CS2R R6, SRZ ;  /* 0x0000000000067805 */ /* 0x000fc6000001ff00 */
[----:B------:R-:W-:Y:S01]  /*0170*/  IMAD R9, R5, 0x200, R12 ;  /* 0x0000020005097824 */ /* 0x000fe200078e020c */
[----:B------:R-:W-:-:S03]  /*0180*/  CS2R R4, SRZ ;  /* 0x0000000000047805 */ /* 0x000fc6000001ff00 */
[----:B--2---:R-:W-:Y:S01]  /*0190*/  IMAD.WIDE R8, R9, 0x4, R22 ;  /* 0x0000000409087825 */ /* 0x004fe200078e0216 */
[----:B------:R-:W-:Y:S02]  /*01a0*/  LOP3.LUT R17, R3, 0x4, R10, 0xfe, !PT ;  /* 0x0000000403117812 */ /* 0x000fe400078efe0a */
[----:B------:R-:W-:Y:S02]  /*01b0*/  LOP3.LUT R25, R3, 0x8, R10, 0xfe, !PT ;  /* 0x0000000803197812 */ /* 0x000fe400078efe0a */
[----:B------:R2:W3:Y:S01]  /*01c0*/  @!P0 LDG.E.EL.128 R4, desc[UR6][R8.64] ;  /* 0x0000000608048981 */ /* 0x0004e2000c2e1d00 */
[----:B------:R-:W-:Y:S01]  /*01d0*/  LOP3.LUT R10, R3, 0xc, R10, 0xfe, !PT ;  /* 0x0000000c030a7812 */ /* 0x000fe200078efe0a */
[----:B------:R-:W-:Y:S01]  /*01e0*/  UMOV UR4, 0x400 ;  /* 0x0000040000047882 */ /* 0x000fe20000000000 */
[C---:B------:R-:W-:Y:S01]  /*01f0*/  PRMT R28, R2.reuse, 0x6540, R21 ;  /* 0x00006540021c7816 */ /* 0x040fe20000000015 */
[----:B-1----:R-:W-:Y:S01]  /*0200*/  UPRMT UR4, UR5, 0x654, UR4 ;  /* 0x0000065405047896 */ /* 0x002fe20008000004 */
[C---:B------:R-:W-:Y:S01]  /*0210*/  ISETP.GE.AND P0, PT, R17.reuse, 0x10, PT ;  /* 0x000000101100780c */ /* 0x040fe20003f06270 */
[--C-:B------:R-:W-:Y:S01]  /*0220*/  IMAD R17, R17, 0x200, R12.reuse ;  /* 0x0000020011117824 */ /* 0x100fe200078e020c */
[C---:B------:R-:W-:Y:S01]  /*0230*/  ISETP.GE.AND P1, PT, R25.reuse, 0x10, PT ;  /* 0x000000101900780c */ /* 0x040fe20003f26270 */
[----:B------:R-:W-:Y:S01]  /*0240*/  IMAD R25, R25, 0x200, R12 ;  /* 0x0000020019197824 */ /* 0x000fe200078e020c */
[----:B------:R-:W-:Y:S01]  /*0250*/  SHF.R.U32.HI R15, RZ, 0x6, R2 ;  /* 0x00000006ff0f7819 */ /* 0x000fe20000011602 */
[----:B--2---:R-:W-:Y:S01]  /*0260*/  IMAD.SHL.U32 R9, R2, 0x40, RZ ;  /* 0x0000004002097824 */ /* 0x004fe200078e00ff */
[----:B------:R-:W-:Y:S01]  /*0270*/  LEA.HI R11, R11, R28, RZ, 0x9 ;  /* 0x0000001c0b0b7211 */ /* 0x000fe200078f48ff */
[----:B------:R-:W-:Y:S01]  /*0280*/  IMAD R13, R10, 0x200, R12 ;  /* 0x000002000a0d7824 */ /* 0x000fe200078e020c */
[----:B------:R-:W-:Y:S01]  /*0290*/  SGXT.U32 R15, R15, 0x2 ;  /* 0x000000020f0f781a */ /* 0x000fe20000000000 */
[----:B------:R-:W-:Y:S01]  /*02a0*/  IMAD.WIDE R24, R25, 0x4, R22 ;  /* 0x0000000419187825 */ /* 0x000fe200078e0216 */
[----:B------:R-:W-:-:S02]  /*02b0*/  LOP3.LUT R12, R9, 0xfc0, RZ, 0xc0, !PT ;  /* 0x00000fc0090c7812 */ /* 0x000fc400078ec0ff */
[----:B------:R-:W-:Y:S02]  /*02c0*/  CS2R R8, SRZ ;  /* 0x0000000000087805 */ /* 0x000fe4000001ff00 */
[----:B------:R-:W-:Y:S02]  /*02d0*/  LOP3.LUT R11, R11, 0xfffffe00, RZ, 0xc0, !PT ;  /* 0xfffffe000b0b7812 */ /* 0x000fe400078ec0ff */
[C---:B------:R-:W-:Y:S02]  /*02e0*/  LOP3.LUT R14, R12.reuse, 0x10, RZ, 0xfc, !PT ;  /* 0x000000100c0e7812 */ /* 0x040fe400078efcff */
[----:B------:R-:W-:Y:S01]  /*02f0*/  LOP3.LUT R16, R12, 0x20, RZ, 0xfc, !PT ;  /* 0x000000200c107812 */ /* 0x000fe200078efcff */
[----:B------:R-:W-:Y:S01]  /*0300*/  IMAD.IADD R28, R28, 0x1, -R11 ;  /* 0x000000011c1c7824 */ /* 0x000fe200078e0a0b */
[C---:B------:R-:W-:Y:S02]  /*0310*/  LOP3.LUT R20, R12.reuse, R15, RZ, 0xfc, !PT ;  /* 0x0000000f0c147212 */ /* 0x040fe400078efcff */
[----:B------:R-:W-:-:S02]  /*0320*/  LEA.HI R29, R12, UR4, RZ, 0x1e ;  /* 0x000000040c1d7c11 */ /* 0x000fc4000f8ff0ff */
[----:B------:R-:W-:Y:S02]  /*0330*/  LOP3.LUT R12, R12, 0x30, RZ, 0xfc, !PT ;  /* 0x000000300c0c7812 */ /* 0x000fe400078efcff */
[----:B------:R-:W-:Y:S01]  /*0340*/  LEA.HI R15, R14, UR4, RZ, 0x1e ;  /* 0x000000040e0f7c11 */ /* 0x000fe2000f8ff0ff */
[----:B------:R-:W-:Y:S01]  /*0350*/  IMAD R29, R20, 0x4, R29 ;  /* 0x00000004141d7824 */ /* 0x000fe200078e021d */
[----:B------:R-:W-:Y:S02]  /*0360*/  ISETP.GE.AND P2, PT, R10, 0x10, PT ;  /* 0x000000100a00780c */ /* 0x000fe40003f46270 */
[----:B------:R-:W-:Y:S02]  /*0370*/  CS2R R10, SRZ ;  /* 0x00000000000a7805 */ /* 0x000fe4000001ff00 */
[----:B------:R-:W-:Y:S01]  /*0380*/  LEA.HI R27, R16, UR4, RZ, 0x1e ;  /* 0x00000004101b7c11 */ /* 0x000fe2000f8ff0ff */
[----:B------:R-:W-:Y:S01]  /*0390*/  IMAD.WIDE R16, R17, 0x4, R22 ;  /* 0x0000000411107825 */ /* 0x000fe200078e0216 */
[----:B------:R-:W-:-:S03]  /*03a0*/  LEA.HI R19, R12, UR4, RZ, 0x1e ;  /* 0x000000040c137c11 */ /* 0x000fc6000f8ff0ff */
[C---:B------:R-:W-:Y:S01]  /*03b0*/  IMAD R26, R20.reuse, 0x4, R15 ;  /* 0x00000004141a7824 */ /* 0x040fe200078e020f */
[----:B------:R-:W-:Y:S01]  /*03c0*/  CS2R R14, SRZ ;  /* 0x00000000000e7805 */ /* 0x000fe2000001ff00 */
[----:B------:R-:W-:Y:S01]  /*03d0*/  IMAD.WIDE R22, R13, 0x4, R22 ;  /* 0x000000040d167825 */ /* 0x000fe200078e0216 */
[----:B------:R-:W-:Y:S01]  /*03e0*/  CS2R R12, SRZ ;  /* 0x00000000000c7805 */ /* 0x000fe2000001ff00 */
[----:B------:R1:W2:Y:S02]  /*03f0*/  @!P0 LDG.E.EL.128 R8, desc[UR6][R16.64] ;  /* 0x0000000610088981 */ /* 0x0002a4000c2e1d00 */
[C---:B------:R-:W-:Y:S02]  /*0400*/  IMAD R27, R20.reuse, 0x4, R27 ;  /* 0x00000004141b7824 */ /* 0x040fe400078e021b */
[----:B------:R-:W-:Y:S01]  /*0410*/  IMAD R20, R20, 0x4, R19 ;  /* 0x0000000414147824 */ /* 0x000fe200078e0213 */
[----:B------:R-:W-:Y:S01]  /*0420*/  CS2R R18, SRZ ;  /* 0x0000000000127805 */ /* 0x000fe2000001ff00 */
[----:B------:R4:W5:Y:S01]  /*0430*/  @!P1 LDG.E.EL.128 R12, desc[UR6][R24.64] ;  /* 0x00000006180c9981 */ /* 0x000962000c2e1d00 */
[----:B-1----:R-:W-:-:S06]  /*0440*/  CS2R R16, SRZ ;  /* 0x0000000000107805 */ /* 0x002fcc000001ff00 */
[----:B------:R-:W5:Y:S01]  /*0450*/  @!P2 LDG.E.EL.128 R16, desc[UR6][R22.64] ;  /* 0x000000061610a981 */ /* 0x000f62000c2e1d00 */
[----:B----4-:R-:W1:Y:S02]  /*0460*/  LDC.64 R24, c[0x0][0x218] ;  /* 0x00008600ff187b82 */ /* 0x010e640000000a00 */
[----:B-1----:R-:W-:Y:S01]  /*0470*/  IMAD.WIDE R24, R28, 0x4, R24 ;  /* 0x000000041c187825 */ /* 0x002fe200078e0218 */
[----:B---3--:R-:W-:Y:S04]  /*0480*/  STS [R29], R4 ;  /* 0x000000041d007388 */ /* 0x008fe80000000800 */
[----:B------:R-:W-:Y:S04]  /*0490*/  STS [R26+0x40], R5 ;  /* 0x000040051a007388 */ /* 0x000fe80000000800 */
[----:B------:R1:W-:Y:S04]  /*04a0*/  STS [R27+0x80], R6 ;  /* 0x000080061b007388 */ /* 0x0003e80000000800 */
[----:B------:R-:W-:Y:S04]  /*04b0*/  STS [R20+0xc0], R7 ;  /* 0x0000c00714007388 */ /* 0x000fe80000000800 */
[----:B--2---:R2:W-:Y:S04]  /*04c0*/  STS [R29+0x10], R8 ;  /* 0x000010081d007388 */ /* 0x0045e80000000800 */
[----:B------:R3:W-:Y:S04]  /*04d0*/  STS [R26+0x50], R9 ;  /* 0x000050091a007388 */ /* 0x0007e80000000800 */
[----:B------:R-:W-:Y:S04]  /*04e0*/  STS [R27+0x90], R10 ;  /* 0x0000900a1b007388 */ /* 0x000fe80000000800 */
[----:B------:R4:W-:Y:S04]  /*04f0*/  STS [R20+0xd0], R11 ;  /* 0x0000d00b14007388 */ /* 0x0009e80000000800 */
[----:B-----5:R-:W-:Y:S04]  /*0500*/  STS [R29+0x20], R12 ;  /* 0x0000200c1d007388 */ /* 0x020fe80000000800 */
[----:B------:R5:W-:Y:S04]  /*0510*/  STS [R26+0x60], R13 ;  /* 0x0000600d1a007388 */ /* 0x000be80000000800 */
[----:B------:R1:W-:Y:S04]  /*0520*/  STS [R27+0xa0], R14 ;  /* 0x0000a00e1b007388 */ /* 0x0003e80000000800 */
[----:B------:R-:W-:Y:S04]  /*0530*/  STS [R20+0xe0], R15 ;  /* 0x0000e00f14007388 */ /* 0x000fe80000000800 */
[----:B------:R-:W-:Y:S04]  /*0540*/  STS [R29+0x30], R16 ;  /* 0x000030101d007388 */ /* 0x000fe80000000800 */
[----:B------:R-:W-:Y:S04]  /*0550*/  STS [R26+0x70], R17 ;  /* 0x000070111a007388 */ /* 0x000fe80000000800 */
[----:B------:R2:W-:Y:S04]  /*0560*/  STS [R27+0xb0], R18 ;  /* 0x0000b0121b007388 */ /* 0x0005e80000000800 */
[----:B------:R-:W-:Y:S01]  /*0570*/  STS [R20+0xf0], R19 ;  /* 0x0000f01314007388 */ /* 0x000fe20000000800 */
[----:B------:R-:W-:Y:S06]  /*0580*/  BAR.SYNC.DEFER_BLOCKING 0x0 ;  /* 0x0000000000007b1d */ /* 0x000fec0000010000 */
[----:B-1----:R1:W5:Y:S01]  /*0590*/  LDG.E.EL R6, desc[UR6][R24.64] ;  /* 0x0000000618067981 */ /* 0x002362000c2e1900 */
[----:B------:R-:W-:-:S05]  /*05a0*/  IMAD.SHL.U32 R5, R2, 0x4, RZ ;  /* 0x0000000402057824 */ /* 0x000fca00078e00ff */
[----:B------:R-:W-:-:S04]  /*05b0*/  LOP3.LUT R5, R5, 0x3fc, RZ, 0xc0, !PT ;  /* 0x000003fc05057812 */ /* 0x000fc800078ec0ff */
[C---:B--2---:R-:W-:Y:S02]  /*05c0*/  LOP3.LUT R8, R5.reuse, 0x400, RZ, 0xfc, !PT ;  /* 0x0000040005087812 */ /* 0x044fe400078efcff */
[C---:B---3--:R-:W-:Y:S02]  /*05d0*/  LOP3.LUT R9, R5.reuse, 0x800, RZ, 0xfc, !PT ;  /* 0x0000080005097812 */ /* 0x048fe400078efcff */
[----:B----4-:R-:W-:Y:S02]  /*05e0*/  LOP3.LUT R11, R5, 0xc00, RZ, 0xfc, !PT ;  /* 0x00000c00050b7812 */ /* 0x010fe400078efcff */
[----:B-----5:R-:W-:Y:S02]  /*05f0*/  SHF.R.U32.HI R13, RZ, 0x2, R2 ;  /* 0x00000002ff0d7819 */ /* 0x020fe40000011602 */
[----:B------:R-:W-:Y:S02]  /*0600*/  SHF.R.U32.HI R8, RZ, 0x2, R8 ;  /* 0x00000002ff087819 */ /* 0x000fe40000011608 */
[----:B------:R-:W-:-:S02]  /*0610*/  SHF.R.U32.HI R10, RZ, 0x2, R9 ;  /* 0x00000002ff0a7819 */ /* 0x000fc40000011609 */
[----:B------:R-:W-:Y:S02]  /*0620*/  SHF.R.U32.HI R12, RZ, 0x2, R11 ;  /* 0x00000002ff0c7819 */ /* 0x000fe4000001160b */
[C---:B------:R-:W-:Y:S02]  /*0630*/  LOP3.LUT R4, R2.reuse, 0xff, RZ, 0xc0, !PT ;  /* 0x000000ff02047812 */ /* 0x040fe400078ec0ff */
[----:B------:R-:W-:Y:S02]  /*0640*/  LOP3.LUT R7, R2, 0xfc, RZ, 0xc0, !PT ;  /* 0x000000fc02077812 */ /* 0x000fe400078ec0ff */
[----:B------:R-:W-:Y:S02]  /*0650*/  SGXT.U32 R2, R13, 0x6 ;  /* 0x000000060d02781a */ /* 0x000fe40000000000 */
[----:B------:R-:W-:Y:S02]  /*0660*/  LOP3.LUT R9, R8, 0x1fc, RZ, 0xc0, !PT ;  /* 0x000001fc08097812 */ /* 0x000fe400078ec0ff */
[----:B------:R-:W-:-:S02]  /*0670*/  LOP3.LUT R11, R10, 0x2fc, RZ, 0xc0, !PT ;  /* 0x000002fc0a0b7812 */ /* 0x000fc400078ec0ff */
[----:B------:R-:W-:Y:S01]  /*0680*/  LOP3.LUT R13, R12, 0x3fc, RZ, 0xc0, !PT ;  /* 0x000003fc0c0d7812 */ /* 0x000fe200078ec0ff */
[----:B------:R-:W-:Y:S02]  /*0690*/  VIADD R8, R7, UR4 ;  /* 0x0000000407087c36 */ /* 0x000fe40008000000 */
[----:B------:R-:W-:Y:S02]  /*06a0*/  VIADD R10, R9, UR4 ;  /* 0x00000004090a7c36 */ /* 0x000fe40008000000 */
[----:B------:R-:W-:Y:S02]  /*06b0*/  VIADD R12, R11, UR4 ;  /* 0x000000040b0c7c36 */ /* 0x000fe40008000000 */
[----:B0-----:R-:W-:Y:S02]  /*06c0*/  VIADD R14, R13, UR4 ;  /* 0x000000040d0e7c36 */ /* 0x001fe40008000000 */
[C---:B-1----:R-:W-:Y:S02]  /*06d0*/  IMAD R24, R5.reuse, 0x4, R8 ;  /* 0x0000000405187824 */ /* 0x042fe400078e0208 */
[----:B------:R-:W-:-:S02]  /*06e0*/  IMAD R9, R5, 0x4, R10 ;  /* 0x0000000405097824 */ /* 0x000fc400078e020a */
[C---:B------:R-:W-:Y:S01]  /*06f0*/  IMAD R13, R5.reuse, 0x4, R12 ;  /* 0x00000004050d7824 */ /* 0x040fe200078e020c */
[----:B------:R-:W-:Y:S01]  /*0700*/  LEA R27, R4, UR4, 0x3 ;  /* 0x00000004041b7c11 */ /* 0x000fe2000f8e18ff */
[----:B------:R-:W-:Y:S01]  /*0710*/  IMAD R25, R5, 0x4, R14 ;  /* 0x0000000405197824 */ /* 0x000fe200078e020e */
[----:B------:R-:W-:Y:S04]  /*0720*/  LDS R23, [R9+0x1000] ;  /* 0x0010000009177984 */ /* 0x000fe80000000800 */
[----:B------:R-:W-:Y:S04]  /*0730*/  LDS R20, [R9+0x1004] ;  /* 0x0010040009147984 */ /* 0x000fe80000000800 */
[----:B------:R-:W-:Y:S04]  /*0740*/  LDS R18, [R9+0x1008] ;  /* 0x0010080009127984 */ /* 0x000fe80000000800 */
[----:B------:R-:W-:Y:S04]  /*0750*/  LDS R22, [R9+0x100c] ;  /* 0x00100c0009167984 */ /* 0x000fe80000000800 */
[----:B------:R-:W-:Y:S04]  /*0760*/  LDS R14, [R13+0x2000] ;  /* 0x002000000d0e7984 */ /* 0x000fe80000000800 */
[----:B------:R-:W-:Y:S04]  /*0770*/  LDS R16, [R13+0x2004] ;  /* 0x002004000d107984 */ /* 0x000fe80000000800 */
[----:B------:R-:W-:Y:S04]  /*0780*/  LDS R19, [R13+0x2008] ;  /* 0x002008000d137984 */ /* 0x000fe80000000800 */
[----:B------:R0:W-:Y:S04]  /*0790*/  LDS R10, [R13+0x200c] ;  /* 0x00200c000d0a7984 */ /* 0x0001e80000000800 */
[----:B------:R-:W-:Y:S04]  /*07a0*/  LDS R7, [R24+0xc] ;  /* 0x00000c0018077984 */ /* 0x000fe80000000800 */
[----:B------:R-:W-:Y:S04]  /*07b0*/  LDS R8, [R24+0x8] ;  /* 0x0000080018087984 */ /* 0x000fe80000000800 */
[----:B------:R-:W-:Y:S04]  /*07c0*/  LDS R5, [R24+0x4] ;  /* 0x0000040018057984 */ /* 0x000fe80000000800 */
[----:B------:R1:W-:Y:S04]  /*07d0*/  LDS R4, [R24] ;  /* 0x0000000018047984 */ /* 0x0003e80000000800 */
[----:B------:R-:W-:Y:S04]  /*07e0*/  LDS R12, [R25+0x3000] ;  /* 0x00300000190c7984 */ /* 0x000fe80000000800 */
[----:B------:R-:W-:Y:S04]  /*07f0*/  LDS R17, [R25+0x3004] ;  /* 0x0030040019117984 */ /* 0x000fe80000000800 */
[----:B------:R-:W-:Y:S04]  /*0800*/  LDS R15, [R25+0x3008] ;  /* 0x00300800190f7984 */ /* 0x000fe80000000800 */
[----:B------:R-:W-:Y:S01]  /*0810*/  LDS R11, [R25+0x300c] ;  /* 0x00300c00190b7984 */ /* 0x000fe20000000800 */
[----:B------:R-:W-:Y:S01]  /*0820*/  BAR.SYNC.DEFER_BLOCKING 0x0 ;  /* 0x0000000000007b1d */ /* 0x000fe20000010000 */
[----:B------:R-:W-:-:S02]  /*0830*/  LEA R26, R2, UR4, 0x3 ;  /* 0x00000004021a7c11 */ /* 0x000fc4000f8e18ff */
[----:B0-----:R-:W-:-:S04]  /*0840*/  LOP3.LUT R13, R2, 0x40, RZ, 0xfc, !PT ;  /* 0x00000040020d7812 */ /* 0x001fc800078efcff */
[----:B------:R-:W-:Y:S02]  /*0850*/  LEA R29, R13, UR4, 0x3 ;  /* 0x000000040d1d7c11 */ /* 0x000fe4000f8e18ff */
[----:B------:R-:W-:Y:S02]  /*0860*/  LOP3.LUT R13, R3, 0xc, R0, 0xf8, !PT ;  /* 0x0000000c030d7812 */ /* 0x000fe400078ef800 */
[C---:B------:R-:W-:Y:S01]  /*0870*/  LOP3.LUT R0, R2.reuse, 0x80, RZ, 0xfc, !PT ;  /* 0x0000008002007812 */ /* 0x040fe200078efcff */
[----:B------:R-:W-:Y:S01]  /*0880*/  IMAD.SHL.U32 R3, R21, 0x100, RZ ;  /* 0x0000010015037824 */ /* 0x000fe200078e00ff */
[----:B------:R-:W-:-:S04]  /*0890*/  PRMT R28, R2, 0x6540, R21 ;  /* 0x00006540021c7816 */ /* 0x000fc80000000015 */
[----:B-1----:R-:W-:Y:S02]  /*08a0*/  LOP3.LUT R24, R3, 0xc0, R2, 0xfe, !PT ;  /* 0x000000c003187812 */ /* 0x002fe400078efe02 */
[----:B------:R-:W-:Y:S01]  /*08b0*/  ISETP.GE.AND P0, PT, R13, 0x10, PT ;  /* 0x000000100d00780c */ /* 0x000fe20003f06270 */
[----:B------:R-:W-:Y:S01]  /*08c0*/  STS [R27], R6 ;  /* 0x000000061b007388 */ /* 0x000fe20000000800 */
[----:B------:R-:W-:Y:S06]  /*08d0*/  BAR.SYNC.DEFER_BLOCKING 0x0 ;  /* 0x0000000000007b1d */ /* 0x000fec0000010000 */
[----:B------:R0:W1:Y:S04]  /*08e0*/  LDS R9, [R26] ;  /* 0x000000001a097984 */ /* 0x0000680000000800 */
[----:B------:R-:W2:Y:S01]  /*08f0*/  LDS R29, [R29] ;  /* 0x000000001d1d7984 */ /* 0x000ea20000000800 */
[----:B0-----:R-:W-:-:S02]  /*0900*/  LOP3.LUT R26, R3, 0x40, R2, 0xfe, !PT ;  /* 0x00000040031a7812 */ /* 0x001fc400078efe02 */
[CC--:B-1----:R-:W-:Y:S01]  /*0910*/  FSETP.GEU.AND P3, PT, R5.reuse, -R9.reuse, PT ;  /* 0x800000090500720b */ /* 0x0c2fe20003f6e000 */
[--C-:B------:R-:W-:Y:S01]  /*0920*/  FADD R5, R5, R9.reuse ;  /* 0x0000000905057221 */ /* 0x100fe20000000000 */
[CC--:B------:R-:W-:Y:S01]  /*0930*/  FSETP.GEU.AND P1, PT, R7.reuse, -R9.reuse, PT ;  /* 0x800000090700720b */ /* 0x0c0fe20003f2e000 */
[--C-:B------:R-:W-:Y:S01]  /*0940*/  FADD R6, R8, R9.reuse ;  /* 0x0000000908067221 */ /* 0x100fe20000000000 */
[-C--:B------:R-:W-:Y:S01]  /*0950*/  FSETP.GEU.AND P4, PT, R4, -R9.reuse, PT ;  /* 0x800000090400720b */ /* 0x080fe20003f8e000 */
[--C-:B------:R-:W-:Y:S01]  /*0960*/  FADD R7, R7, R9.reuse ;  /* 0x0000000907077221 */ /* 0x100fe20000000000 */
[----:B------:R-:W-:Y:S01]  /*0970*/  FSETP.GEU.AND P2, PT, R8, -R9, PT ;  /* 0x800000090800720b */ /* 0x000fe20003f4e000 */
[----:B------:R-:W-:Y:S01]  /*0980*/  FADD R4, R4, R9 ;  /* 0x0000000904047221 */ /* 0x000fe20000000000 */
[----:B------:R-:W-:Y:S02]  /*0990*/  LEA R9, R0, UR4, 0x3 ;  /* 0x0000000400097c11 */ /* 0x000fe4000f8e18ff */
[----:B------:R-:W-:-:S03]  /*09a0*/  LOP3.LUT R0, R2, 0xc0, RZ, 0xfc, !PT ;  /* 0x000000c002007812 */ /* 0x000fc600078efcff */
[----:B------:R0:W1:Y:S01]  /*09b0*/  LDS R21, [R9] ;  /* 0x0000000009157984 */ /* 0x0000620000000800 */
[----:B------:R-:W-:Y:S02]  /*09c0*/  LEA R0, R0, UR4, 0x3 ;  /* 0x0000000400007c11 */ /* 0x000fe4000f8e18ff */
[----:B------:R-:W-:Y:S02]  /*09d0*/  LOP3.LUT R8, R3, 0x80, R2, 0xfe, !PT ;  /* 0x0000008003087812 */ /* 0x000fe400078efe02 */
[----:B------:R-:W3:Y:S02]  /*09e0*/  LDC.64 R2, c[0x0][0x220] ;  /* 0x00008800ff027b82 */ /* 0x000ee40000000a00 */
[----:B------:R-:W4:Y:S01]  /*09f0*/  LDS R0, [R0] ;  /* 0x0000000000007984 */ /* 0x000f220000000800 */
[--C-:B0-----:R-:W-:Y:S01]  /*0a00*/  IMAD R9, R28, 0x10, R13.reuse ;  /* 0x000000101c097824 */ /* 0x101fe200078e020d */
[----:B------:R-:W-:Y:S01]  /*0a10*/  SEL R5, R5, RZ, P3 ;  /* 0x000000ff05057207 */ /* 0x000fe20001800000 */
[--C-:B------:R-:W-:Y:S01]  /*0a20*/  IMAD R27, R8, 0x10, R13.reuse ;  /* 0x00000010081b7824 */ /* 0x100fe200078e020d */
[----:B------:R-:W-:Y:S01]  /*0a30*/  SEL R6, R6, RZ, P2 ;  /* 0x000000ff06067207 */ /* 0x000fe20001000000 */
[----:B------:R-:W-:Y:S01]  /*0a40*/  IMAD R25, R26, 0x10, R13 ;  /* 0x000000101a197824 */ /* 0x000fe200078e020d */
[----:B------:R-:W-:Y:S01]  /*0a50*/  SEL R7, R7, RZ, P1 ;  /* 0x000000ff07077207 */ /* 0x000fe20000800000 */
[----:B--2---:R-:W-:Y:S01]  /*0a60*/  FADD R26, R23, R29 ;  /* 0x0000001d171a7221 */ /* 0x004fe20000000000 */
[----:B------:R-:W-:-:S02]  /*0a70*/  SEL R4, R4, RZ, P4 ;  /* 0x000000ff04047207 */ /* 0x000fc40002000000 */
[-C--:B------:R-:W-:Y:S02]  /*0a80*/  FSETP.GEU.AND P4, PT, R23, -R29.reuse, PT ;  /* 0x8000001d1700720b */ /* 0x080fe40003f8e000 */
[CC--:B------:R-:W-:Y:S01]  /*0a90*/  FSETP.GEU.AND P3, PT, R18.reuse, -R29.reuse, PT ;  /* 0x8000001d1200720b */ /* 0x0c0fe20003f6e000 */
[----:B------:R-:W-:Y:S01]  /*0aa0*/  FADD R18, R18, R29 ;  /* 0x0000001d12127221 */ /* 0x000fe20000000000 */
[----:B------:R-:W-:Y:S01]  /*0ab0*/  IMAD R13, R24, 0x10, R13 ;  /* 0x00000010180d7824 */ /* 0x000fe200078e020d */
[----:B------:R-:W-:Y:S01]  /*0ac0*/  FSETP.GEU.AND P6, PT, R22, -R29, PT ;  /* 0x8000001d1600720b */ /* 0x000fe20003fce000 */
[----:B---3--:R-:W-:-:S04]  /*0ad0*/  IMAD.WIDE R8, R9, 0x4, R2 ;  /* 0x0000000409087825 */ /* 0x008fc800078e0202 */
[--C-:B------:R-:W-:Y:S01]  /*0ae0*/  FADD R23, R20, R29.reuse ;  /* 0x0000001d14177221 */ /* 0x100fe20000000000 */
[----:B------:R-:W-:Y:S01]  /*0af0*/  FADD R22, R22, R29 ;  /* 0x0000001d16167221 */ /* 0x000fe20000000000 */
[----:B------:R0:W-:Y:S01]  /*0b00*/  @!P0 STG.E.128 desc[UR6][R8.64], R4 ;  /* 0x0000000408008986 */ /* 0x0001e2000c101d06 */
[----:B------:R-:W-:Y:S01]  /*0b10*/  FSETP.GEU.AND P1, PT, R20, -R29, PT ;  /* 0x8000001d1400720b */ /* 0x000fe20003f2e000 */
[C-C-:B-1----:R-:W-:Y:S01]  /*0b20*/  FADD R24, R19.reuse, R21.reuse ;  /* 0x0000001513187221 */ /* 0x142fe20000000000 */
[-C--:B------:R-:W-:Y:S02]  /*0b30*/  FSETP.GEU.AND P5, PT, R19, -R21.reuse, PT ;  /* 0x800000151300720b */ /* 0x080fe40003fae000 */
[-C--:B------:R-:W-:Y:S02]  /*0b40*/  FSETP.GEU.AND P2, PT, R16, -R21.reuse, PT ;  /* 0x800000151000720b */ /* 0x080fe40003f4e000 */
[----:B0-----:R-:W-:Y:S01]  /*0b50*/  SEL R4, R26, RZ, P4 ;  /* 0x000000ff1a047207 */ /* 0x001fe20002000000 */
[C-C-:B------:R-:W-:Y:S01]  /*0b60*/  FADD R8, R14.reuse, R21.reuse ;  /* 0x000000150e087221 */ /* 0x140fe20000000000 */
[-C--:B------:R-:W-:Y:S01]  /*0b70*/  FSETP.GEU.AND P4, PT, R14, -R21.reuse, PT ;  /* 0x800000150e00720b */ /* 0x080fe20003f8e000 */
[--C-:B------:R-:W-:Y:S01]  /*0b80*/  FADD R9, R16, R21.reuse ;  /* 0x0000001510097221 */ /* 0x100fe20000000000 */
[----:B------:R-:W-:Y:S01]  /*0b90*/  SEL R6, R18, RZ, P3 ;  /* 0x000000ff12067207 */ /* 0x000fe20001800000 */
[C---:B------:R-:W-:Y:S01]  /*0ba0*/  FADD R14, R10.reuse, R21 ;  /* 0x000000150a0e7221 */ /* 0x040fe20000000000 */
[----:B------:R-:W-:Y:S01]  /*0bb0*/  FSETP.GEU.AND P3, PT, R10, -R21, PT ;  /* 0x800000150a00720b */ /* 0x000fe20003f6e000 */
[----:B------:R-:W-:Y:S01]  /*0bc0*/  IMAD.WIDE R18, R25, 0x4, R2 ;  /* 0x0000000419127825 */ /* 0x000fe200078e0202 */
[----:B------:R-:W-:-:S03]  /*0bd0*/  SEL R10, R24, RZ, P5 ;  /* 0x000000ff180a7207 */ /* 0x000fc60002800000 */
[----:B----4-:R-:W-:Y:S01]  /*0be0*/  FADD R16, R11, R0 ;  /* 0x000000000b107221 */ /* 0x010fe20000000000 */
[----:B------:R-:W-:Y:S01]  /*0bf0*/  SEL R5, R23, RZ, P1 ;  /* 0x000000ff17057207 */ /* 0x000fe20000800000 */
[----:B------:R-:W-:Y:S01]  /*0c00*/  IMAD.WIDE R20, R27, 0x4, R2 ;  /* 0x000000041b147825 */ /* 0x000fe200078e0202 */
[----:B------:R-:W-:Y:S02]  /*0c10*/  SEL R7, R22, RZ, P6 ;  /* 0x000000ff16077207 */ /* 0x000fe40003000000 */
[----:B------:R-:W-:Y:S02]  /*0c20*/  FSETP.GEU.AND P5, PT, R11, -R0, PT ;  /* 0x800000000b00720b */ /* 0x000fe40003fae000 */
[----:B------:R-:W-:Y:S02]  /*0c30*/  SEL R9, R9, RZ, P2 ;  /* 0x000000ff09097207 */ /* 0x000fe40001000000 */
[----:B------:R-:W-:Y:S02]  /*0c40*/  SEL R8, R8, RZ, P4 ;  /* 0x000000ff08087207 */ /* 0x000fe40002000000 */
[----:B------:R-:W-:-:S02]  /*0c50*/  SEL R11, R14, RZ, P3 ;  /* 0x000000ff0e0b7207 */ /* 0x000fc40001800000 */
[CC--:B------:R-:W-:Y:S01]  /*0c60*/  FSETP.GEU.AND P6, PT, R15.reuse, -R0.reuse, PT ;  /* 0x800000000f00720b */ /* 0x0c0fe20003fce000 */
[--C-:B------:R-:W-:Y:S01]  /*0c70*/  FADD R15, R15, R0.reuse ;  /* 0x000000000f0f7221 */ /* 0x100fe20000000000 */
[CC--:B------:R-:W-:Y:S01]  /*0c80*/  FSETP.GEU.AND P1, PT, R17.reuse, -R0.reuse, PT ;  /* 0x800000001100720b */ /* 0x0c0fe20003f2e000 */
[--C-:B------:R-:W-:Y:S01]  /*0c90*/  FADD R17, R17, R0.reuse ;  /* 0x0000000011117221 */ /* 0x100fe20000000000 */
[C---:B------:R-:W-:Y:S01]  /*0ca0*/  FSETP.GEU.AND P2, PT, R12.reuse, -R0, PT ;  /* 0x800000000c00720b */ /* 0x040fe20003f4e000 */
[----:B------:R-:W-:Y:S01]  /*0cb0*/  FADD R12, R12, R0 ;  /* 0x000000000c0c7221 */ /* 0x000fe20000000000 */
[----:B------:R0:W-:Y:S01]  /*0cc0*/  @!P0 STG.E.128 desc[UR6][R18.64], R4 ;  /* 0x0000000412008986 */ /* 0x0001e2000c101d06 */
[----:B------:R-:W-:Y:S01]  /*0cd0*/  IMAD.WIDE R2, R13, 0x4, R2 ;  /* 0x000000040d027825 */ /* 0x000fe200078e0202 */
[----:B------:R-:W-:Y:S02]  /*0ce0*/  SEL R14, R15, RZ, P6 ;  /* 0x000000ff0f0e7207 */ /* 0x000fe40003000000 */
[----:B------:R0:W-:Y:S01]  /*0cf0*/  @!P0 STG.E.128 desc[UR6][R20.64], R8 ;  /* 0x0000000814008986 */ /* 0x0001e2000c101d06 */
[----:B------:R-:W-:-:S02]  /*0d00*/  SEL R13, R17, RZ, P1 ;  /* 0x000000ff110d7207 */ /* 0x000fc40000800000 */
[----:B------:R-:W-:Y:S02]  /*0d10*/  SEL R15, R16, RZ, P5 ;  /* 0x000000ff100f7207 */ /* 0x000fe40002800000 */
[----:B------:R-:W-:Y:S01]  /*0d20*/  SEL R12, R12, RZ, P2 ;  /* 0x000000ff0c0c7207 */ /* 0x000fe20001000000 */
[----:B0-----:R-:W-:Y:S06]  /*0d30*/  @P0 EXIT ;  /* 0x000000000000094d */ /* 0x001fec0003800000 */
[----:B------:R-:W-:Y:S01]  /*0d40*/  STG.E.128 desc[UR6][R2.64], R12 ;  /* 0x0000000c02007986 */ /* 0x000fe2000c101d06 */
[----:B------:R-:W-:Y:S05]  /*0d50*/  EXIT ;  /* 0x000000000000794d */ /* 0x000fea0003800000 */
.L_x_0:
[----:B------:R-:W-:-:S00]  /*0d60*/  BRA `(.L_x_0) ;  /* 0xfffffffc00fc7947 */ /* 0x000fc0000383ffff */
[----:B------:R-:W-:-:S00]  /*0d70*/  NOP ;  /* 0x0000000000007918 */ /* 0x000fc00000000000 */
        /* <DEDUP_REMOVED lines=8> */
.L_x_1:


//--------------------- .nv.shared.triton_poi_fused_convolution_relu_22 --------------------------
	.section	.nv.shared.triton_poi_fused_convolution_relu_22,"aw",@nobits
	.sectionflags	@""
	.align	16
	.zero		1024


//--------------------- .nv.constant0.triton_poi_fused_convolution_relu_22 --------------------------
	.section	.nv.constant0.triton_poi_fused_convolution_relu_22,"a",@progbits
	.sectionflags	@""
	.align	4
.nv.constant0.triton_poi_fused_convolution_relu_22:
	.zero		560
